	.headerflags	@"EF_CUDA_TEXMODE_UNIFIED EF_CUDA_64BIT_ADDRESS EF_CUDA_ACCELERATORS EF_CUDA_SM90 EF_CUDA_VIRTUAL_SM(EF_CUDA_SM90)"
	.elftype	@"ET_EXEC"


//--------------------- .nv.info                  --------------------------
	.section	.nv.info,"",@"SHT_CUDA_INFO"
	.align	4


	//----- nvinfo : EIATTR_REGCOUNT
	.align		4
        /*0000*/ 	.byte	0x04, 0x2f
        /*0002*/ 	.short	(.L_3 - .L_2)
	.align		4
.L_2:
        /*0004*/ 	.word	index@(triton_poi_fused__native_batch_norm_legit_no_training_relu_2)
        /*0008*/ 	.word	0x00000016


	//----- nvinfo : EIATTR_MIN_STACK_SIZE
	.align		4
.L_3:
        /*000c*/ 	.byte	0x04, 0x12
        /*000e*/ 	.short	(.L_5 - .L_4)
	.align		4
.L_4:
        /*0010*/ 	.word	index@(triton_poi_fused__native_batch_norm_legit_no_training_relu_2)
        /*0014*/ 	.word	0x00000000


	//----- nvinfo : EIATTR_FRAME_SIZE
	.align		4
.L_5:
        /*0018*/ 	.byte	0x04, 0x11
        /*001a*/ 	.short	(.L_7 - .L_6)
	.align		4
.L_6:
        /*001c*/ 	.word	index@(triton_poi_fused__native_batch_norm_legit_no_training_relu_2)
        /*0020*/ 	.word	0x00000000


	//----- nvinfo : EIATTR_MIN_STACK_SIZE
	.align		4
.L_7:
        /*0024*/ 	.byte	0x04, 0x12
        /*0026*/ 	.short	(.L_9 - .L_8)
	.align		4
.L_8:
        /*0028*/ 	.word	index@(triton_poi_fused__native_batch_norm_legit_no_training_relu_2)
        /*002c*/ 	.word	0x00000000
.L_9:


//--------------------- .nv.info.triton_poi_fused__native_batch_norm_legit_no_training_relu_2 --------------------------
	.section	.nv.info.triton_poi_fused__native_batch_norm_legit_no_training_relu_2,"",@"SHT_CUDA_INFO"
	.sectionflags	@""
	.align	4


	//----- nvinfo : EIATTR_CUDA_API_VERSION
	.align		4
        /*0000*/ 	.byte	0x04, 0x37
        /*0002*/ 	.short	(.L_11 - .L_10)
.L_10:
        /*0004*/ 	.word	0x0000007c


	//----- nvinfo : EIATTR_KPARAM_INFO
	.align		4
.L_11:
        /*0008*/ 	.byte	0x04, 0x17
        /*000a*/ 	.short	(.L_13 - .L_12)
.L_12:
        /*000c*/ 	.word	0x00000000
        /*0010*/ 	.short	0x0006
        /*0012*/ 	.short	0x0030
        /*0014*/ 	.byte	0x00, 0xf0, 0x11, 0x00


	//----- nvinfo : EIATTR_KPARAM_INFO
	.align		4
.L_13:
        /*0018*/ 	.byte	0x04, 0x17
        /*001a*/ 	.short	(.L_15 - .L_14)
.L_14:
        /*001c*/ 	.word	0x00000000
        /*0020*/ 	.short	0x0005
        /*0022*/ 	.short	0x0028
        /*0024*/ 	.byte	0x00, 0xf4, 0x21, 0x00


	//----- nvinfo : EIATTR_KPARAM_INFO
	.align		4
.L_15:
        /*0028*/ 	.byte	0x04, 0x17
        /*002a*/ 	.short	(.L_17 - .L_16)
.L_16:
        /*002c*/ 	.word	0x00000000
        /*0030*/ 	.short	0x0004
        /*0032*/ 	.short	0x0020
        /*0034*/ 	.byte	0x00, 0xf4, 0x21, 0x00


	//----- nvinfo : EIATTR_KPARAM_INFO
	.align		4
.L_17:
        /*0038*/ 	.byte	0x04, 0x17
        /*003a*/ 	.short	(.L_19 - .L_18)
.L_18:
        /*003c*/ 	.word	0x00000000
        /*0040*/ 	.short	0x0003
        /*0042*/ 	.short	0x0018
        /*0044*/ 	.byte	0x00, 0xf4, 0x21, 0x00


	//----- nvinfo : EIATTR_KPARAM_INFO
	.align		4
.L_19:
        /*0048*/ 	.byte	0x04, 0x17
        /*004a*/ 	.short	(.L_21 - .L_20)
.L_20:
        /*004c*/ 	.word	0x00000000
        /*0050*/ 	.short	0x0002
        /*0052*/ 	.short	0x0010
        /*0054*/ 	.byte	0x00, 0xf4, 0x21, 0x00


	//----- nvinfo : EIATTR_KPARAM_INFO
	.align		4
.L_21:
        /*0058*/ 	.byte	0x04, 0x17
        /*005a*/ 	.short	(.L_23 - .L_22)
.L_22:
        /*005c*/ 	.word	0x00000000
        /*0060*/ 	.short	0x0001
        /*0062*/ 	.short	0x0008
        /*0064*/ 	.byte	0x00, 0xf4, 0x21, 0x00


	//----- nvinfo : EIATTR_KPARAM_INFO
	.align		4
.L_23:
        /*0068*/ 	.byte	0x04, 0x17
        /*006a*/ 	.short	(.L_25 - .L_24)
.L_24:
        /*006c*/ 	.word	0x00000000
        /*0070*/ 	.short	0x0000
        /*0072*/ 	.short	0x0000
        /*0074*/ 	.byte	0x00, 0xf4, 0x21, 0x00


	//----- nvinfo : EIATTR_SPARSE_MMA_MASK
	.align		4
.L_25:
        /*0078*/ 	.byte	0x03, 0x50
        /*007a*/ 	.short	0x0000


	//----- nvinfo : EIATTR_MAXREG_COUNT
	.align		4
        /*007c*/ 	.byte	0x03, 0x1b
        /*007e*/ 	.short	0x00ff


	//----- nvinfo : EIATTR_EXIT_INSTR_OFFSETS
	.align		4
        /*0080*/ 	.byte	0x04, 0x1c
        /*0082*/ 	.short	(.L_27 - .L_26)


	//   ....[0]....
.L_26:
        /*0084*/ 	.word	0x00000480


	//   ....[1]....
        /*0088*/ 	.word	0x000004a0


	//----- nvinfo : EIATTR_REQNTID
	.align		4
.L_27:
        /*008c*/ 	.byte	0x04, 0x10
        /*008e*/ 	.short	(.L_29 - .L_28)
.L_28:
        /*0090*/ 	.word	0x00000080
        /*0094*/ 	.word	0x00000001
        /*0098*/ 	.word	0x00000001


	//----- nvinfo : EIATTR_CBANK_PARAM_SIZE
	.align		4
.L_29:
        /*009c*/ 	.byte	0x03, 0x19
        /*009e*/ 	.short	0x0034


	//----- nvinfo : EIATTR_PARAM_CBANK
	.align		4
        /*00a0*/ 	.byte	0x04, 0x0a
        /*00a2*/ 	.short	(.L_31 - .L_30)
	.align		4
.L_30:
        /*00a4*/ 	.word	index@(.nv.constant0.triton_poi_fused__native_batch_norm_legit_no_training_relu_2)
        /*00a8*/ 	.short	0x0210
        /*00aa*/ 	.short	0x0034


	//----- nvinfo : EIATTR_SW_WAR
	.align		4
.L_31:
        /*00ac*/ 	.byte	0x04, 0x36
        /*00ae*/ 	.short	(.L_33 - .L_32)
.L_32:
        /*00b0*/ 	.word	0x00000008
.L_33:


//--------------------- .nv.callgraph             --------------------------
	.section	.nv.callgraph,"",@"SHT_CUDA_CALLGRAPH"
	.align	4
	.sectionentsize	8
	.align		4
        /*0000*/ 	.word	0x00000000
	.align		4
        /*0004*/ 	.word	0xffffffff
	.align		4
        /*0008*/ 	.word	0x00000000
	.align		4
        /*000c*/ 	.word	0xfffffffe
	.align		4
        /*0010*/ 	.word	0x00000000
	.align		4
        /*0014*/ 	.word	0xfffffffd
	.align		4
        /*0018*/ 	.word	0x00000000
	.align		4
        /*001c*/ 	.word	0xfffffffc


//--------------------- .nv.constant4             --------------------------
	.section	.nv.constant4,"a",@progbits
	.align	8
	.align		8
.nv.constant4:
        /*0000*/ 	.dword	_$_str
	.align		8
        /*0008*/ 	.dword	_$_str_$_2


//--------------------- .text.triton_poi_fused__native_batch_norm_legit_no_training_relu_2 --------------------------
	.section	.text.triton_poi_fused__native_batch_norm_legit_no_training_relu_2,"ax",@progbits
	.align	128
        .global         triton_poi_fused__native_batch_norm_legit_no_training_relu_2
        .type           triton_poi_fused__native_batch_norm_legit_no_training_relu_2,@function
        .size           triton_poi_fused__native_batch_norm_legit_no_training_relu_2,(.L_x_1 - triton_poi_fused__native_batch_norm_legit_no_training_relu_2)
        .other          triton_poi_fused__native_batch_norm_legit_no_training_relu_2,@"STO_CUDA_ENTRY STV_DEFAULT"
triton_poi_fused__native_batch_norm_legit_no_training_relu_2:
.text.triton_poi_fused__native_batch_norm_legit_no_training_relu_2:
[----:B------:R-:W0:Y:S01]  /*0000*/  LDC R1, c[0x0][0x28] ;  /* 0x00000a00ff017b82 */ /* 0x000e220000000800 */
[----:B------:R-:W1:Y:S07]  /*0010*/  S2R R0, SR_TID.X ;  /* 0x0000000000007919 */ /* 0x000e6e0000002100 */
[----:B------:R-:W2:Y:S01]  /*0020*/  LDC.64 R8, c[0x0][0x220] ;  /* 0x00008800ff087b82 */ /* 0x000ea20000000a00 */
[----:B------:R-:W-:Y:S01]  /*0030*/  ULDC.64 UR4, c[0x0][0x208] ;  /* 0x0000820000047ab9 */ /* 0x000fe20000000a00 */
[----:B------:R-:W3:Y:S06]  /*0040*/  S2R R5, SR_CTAID.X ;  /* 0x0000000000057919 */ /* 0x000eec0000002500 */
[----:B------:R-:W4:Y:S08]  /*0050*/  LDC.64 R14, c[0x0][0x218] ;  /* 0x00008600ff0e7b82 */ /* 0x000f300000000a00 */
[----:B------:R-:W5:Y:S08]  /*0060*/  LDC.64 R12, c[0x0][0x210] ;  /* 0x00008400ff0c7b82 */ /* 0x000f700000000a00 */
[----:B------:R-:W4:Y:S01]  /*0070*/  LDC.64 R16, c[0x0][0x228] ;  /* 0x00008a00ff107b82 */ /* 0x000f220000000a00 */
[----:B-1----:R-:W-:-:S07]  /*0080*/  IMAD.SHL.U32 R0, R0, 0x2, RZ ;  /* 0x0000000200007824 */ /* 0x002fce00078e00ff */
[----:B------:R-:W1:Y:S01]  /*0090*/  LDC.64 R18, c[0x0][0x230] ;  /* 0x00008c00ff127b82 */ /* 0x000e620000000a00 */
[----:B---3--:R-:W-:Y:S02]  /*00a0*/  SHF.R.S32.HI R3, RZ, 0x17, R5 ;  /* 0x00000017ff037819 */ /* 0x008fe40000011405 */
[----:B------:R-:W-:Y:S02]  /*00b0*/  LOP3.LUT R0, R0, 0xfe, RZ, 0xc0, !PT ;  /* 0x000000fe00007812 */ /* 0x000fe400078ec0ff */
[----:B------:R-:W-:-:S03]  /*00c0*/  SGXT R3, R3, 0x1 ;  /* 0x000000010303781a */ /* 0x000fc60000000200 */
[----:B------:R-:W-:Y:S01]  /*00d0*/  IMAD R0, R5, 0x100, R0 ;  /* 0x0000010005007824 */ /* 0x000fe200078e0200 */
[----:B------:R-:W-:-:S04]  /*00e0*/  CS2R R4, SRZ ;  /* 0x0000000000047805 */ /* 0x000fc8000001ff00 */
[----:B------:R-:W-:Y:S02]  /*00f0*/  LEA.HI R3, R3, R0, RZ, 0x4 ;  /* 0x0000000003037211 */ /* 0x000fe400078f20ff */
[----:B------:R-:W-:Y:S02]  /*0100*/  ISETP.GE.AND P0, PT, R0, 0x800, PT ;  /* 0x000008000000780c */ /* 0x000fe40003f06270 */
[----:B------:R-:W-:-:S04]  /*0110*/  SHF.R.S32.HI R3, RZ, 0x4, R3 ;  /* 0x00000004ff037819 */ /* 0x000fc80000011403 */
[----:B------:R-:W-:-:S04]  /*0120*/  LEA.HI R2, R3, R3, RZ, 0x5 ;  /* 0x0000000303027211 */ /* 0x000fc800078f28ff */
[----:B------:R-:W-:-:S04]  /*0130*/  LOP3.LUT R2, R2, 0xffffffe0, RZ, 0xc0, !PT ;  /* 0xffffffe002027812 */ /* 0x000fc800078ec0ff */
[----:B------:R-:W-:-:S05]  /*0140*/  IADD3 R11, R3, -R2, RZ ;  /* 0x80000002030b7210 */ /* 0x000fca0007ffe0ff */
[----:B--2---:R-:W-:-:S05]  /*0150*/  IMAD.WIDE R8, R11, 0x4, R8 ;  /* 0x000000040b087825 */ /* 0x004fca00078e0208 */
[----:B------:R-:W2:Y:S04]  /*0160*/  @!P0 LDG.E.EL R4, desc[UR4][R8.64] ;  /* 0x0000000408048981 */ /* 0x000ea8000c2e1900 */
[----:B------:R3:W2:Y:S01]  /*0170*/  @!P0 LDG.E.EL R5, desc[UR4][R8.64] ;  /* 0x0000000408058981 */ /* 0x0006a2000c2e1900 */
[----:B------:R-:W-:Y:S02]  /*0180*/  CS2R R6, SRZ ;  /* 0x0000000000067805 */ /* 0x000fe4000001ff00 */
[----:B------:R-:W-:Y:S01]  /*0190*/  CS2R R2, SRZ ;  /* 0x0000000000027805 */ /* 0x000fe2000001ff00 */
[----:B----4-:R-:W-:-:S04]  /*01a0*/  IMAD.WIDE R14, R11, 0x4, R14 ;  /* 0x000000040b0e7825 */ /* 0x010fc800078e020e */
[----:B-----5:R-:W-:Y:S01]  /*01b0*/  IMAD.WIDE R12, R0, 0x4, R12 ;  /* 0x00000004000c7825 */ /* 0x020fe200078e020c */
[----:B------:R-:W4:Y:S01]  /*01c0*/  @!P0 LDG.E.EL R7, desc[UR4][R14.64] ;  /* 0x000000040e078981 */ /* 0x000f22000c2e1900 */
[----:B---3--:R-:W-:Y:S02]  /*01d0*/  CS2R R8, SRZ ;  /* 0x0000000000087805 */ /* 0x008fe4000001ff00 */
[C---:B0-----:R-:W-:Y:S01]  /*01e0*/  IMAD.WIDE R16, R11.reuse, 0x4, R16 ;  /* 0x000000040b107825 */ /* 0x041fe200078e0210 */
[----:B------:R0:W3:Y:S03]  /*01f0*/  @!P0 LDG.E.EL R6, desc[UR4][R14.64] ;  /* 0x000000040e068981 */ /* 0x0000e6000c2e1900 */
[----:B-1----:R-:W-:Y:S01]  /*0200*/  IMAD.WIDE R18, R11, 0x4, R18 ;  /* 0x000000040b127825 */ /* 0x002fe200078e0212 */
[----:B------:R1:W4:Y:S01]  /*0210*/  @!P0 LDG.E.64 R2, desc[UR4][R12.64] ;  /* 0x000000040c028981 */ /* 0x000322000c1e1b00 */
[----:B------:R-:W-:-:S03]  /*0220*/  CS2R R10, SRZ ;  /* 0x00000000000a7805 */ /* 0x000fc6000001ff00 */
[----:B------:R-:W5:Y:S04]  /*0230*/  @!P0 LDG.E.EL R9, desc[UR4][R18.64] ;  /* 0x0000000412098981 */ /* 0x000f68000c2e1900 */
[----:B------:R-:W5:Y:S04]  /*0240*/  @!P0 LDG.E.EL R10, desc[UR4][R16.64] ;  /* 0x00000004100a8981 */ /* 0x000f68000c2e1900 */
[----:B------:R-:W3:Y:S04]  /*0250*/  @!P0 LDG.E.EL R11, desc[UR4][R16.64] ;  /* 0x00000004100b8981 */ /* 0x000ee8000c2e1900 */
[----:B------:R-:W3:Y:S01]  /*0260*/  @!P0 LDG.E.EL R8, desc[UR4][R18.64] ;  /* 0x0000000412088981 */ /* 0x000ee2000c2e1900 */
[----:B0-----:R-:W-:Y:S01]  /*0270*/  HFMA2.MMA R14, -RZ, RZ, 1.625, 0 ;  /* 0x3e800000ff0e7435 */ /* 0x001fe200000001ff */
[----:B--2---:R-:W-:Y:S01]  /*0280*/  FADD R4, R4, 9.9999997473787516356e-06 ;  /* 0x3727c5ac04047421 */ /* 0x004fe20000000000 */
[----:B------:R-:W-:-:S03]  /*0290*/  FADD R5, R5, 9.9999997473787516356e-06 ;  /* 0x3727c5ac05057421 */ /* 0x000fc60000000000 */
[----:B-1----:R-:W0:Y:S08]  /*02a0*/  MUFU.SQRT R12, R4 ;  /* 0x00000004000c7308 */ /* 0x002e300000002000 */
[----:B------:R1:W2:Y:S01]  /*02b0*/  MUFU.SQRT R13, R5 ;  /* 0x00000005000d7308 */ /* 0x0002a20000002000 */
[C---:B0-----:R-:W-:Y:S02]  /*02c0*/  FSETP.GT.AND P1, PT, R12.reuse, 8.50705917302346158658e+37, PT ;  /* 0x7e8000000c00780b */ /* 0x041fe40003f24000 */
[----:B------:R-:W-:Y:S01]  /*02d0*/  FSETP.GEU.AND P3, PT, R12, 1.175494350822287508e-38, PT ;  /* 0x008000000c00780b */ /* 0x000fe20003f6e000 */
[----:B-1----:R-:W0:Y:S01]  /*02e0*/  LDC.64 R4, c[0x0][0x238] ;  /* 0x00008e00ff047b82 */ /* 0x002e220000000a00 */
[----:B--2---:R-:W-:-:S02]  /*02f0*/  FSETP.GT.AND P2, PT, R13, 8.50705917302346158658e+37, PT ;  /* 0x7e8000000d00780b */ /* 0x004fc40003f44000 */
[----:B------:R-:W-:-:S07]  /*0300*/  FSETP.GEU.AND P4, PT, R13, 1.175494350822287508e-38, PT ;  /* 0x008000000d00780b */ /* 0x000fce0003f8e000 */
[----:B------:R-:W-:-:S04]  /*0310*/  @P1 FMUL R12, R12, 0.25 ;  /* 0x3e8000000c0c1820 */ /* 0x000fc80000400000 */
[----:B------:R-:W-:Y:S01]  /*0320*/  @!P3 FMUL R12, R12, 16777216 ;  /* 0x4b8000000c0cb820 */ /* 0x000fe20000400000 */
[----:B------:R-:W-:-:S04]  /*0330*/  @P2 FMUL R13, R13, 0.25 ;  /* 0x3e8000000d0d2820 */ /* 0x000fc80000400000 */
[----:B------:R-:W-:Y:S01]  /*0340*/  @!P4 FMUL R13, R13, 16777216 ;  /* 0x4b8000000d0dc820 */ /* 0x000fe20000400000 */
[----:B------:R-:W1:Y:S01]  /*0350*/  MUFU.RCP R12, R12 ;  /* 0x0000000c000c7308 */ /* 0x000e620000001000 */
[----:B------:R-:W-:-:S07]  /*0360*/  FSEL R15, R14, 1, P1 ;  /* 0x3f8000000e0f7808 */ /* 0x000fce0000800000 */
[----:B------:R-:W2:Y:S01]  /*0370*/  MUFU.RCP R13, R13 ;  /* 0x0000000d000d7308 */ /* 0x000ea20000001000 */
[----:B------:R-:W-:Y:S01]  /*0380*/  FSEL R14, R14, 1, P2 ;  /* 0x3f8000000e0e7808 */ /* 0x000fe20001000000 */
[----:B------:R-:W-:-:S04]  /*0390*/  @!P3 FMUL R15, R15, 16777216 ;  /* 0x4b8000000f0fb820 */ /* 0x000fc80000400000 */
[----:B------:R-:W-:Y:S01]  /*03a0*/  @!P4 FMUL R14, R14, 16777216 ;  /* 0x4b8000000e0ec820 */ /* 0x000fe20000400000 */
[----:B----4-:R-:W-:Y:S01]  /*03b0*/  FADD R2, -R7, R2 ;  /* 0x0000000207027221 */ /* 0x010fe20000000100 */
[----:B---3--:R-:W-:Y:S01]  /*03c0*/  FADD R3, -R6, R3 ;  /* 0x0000000306037221 */ /* 0x008fe20000000100 */
[----:B-1----:R-:W-:Y:S01]  /*03d0*/  FMUL R15, R12, R15 ;  /* 0x0000000f0c0f7220 */ /* 0x002fe20000400000 */
[----:B--2---:R-:W-:-:S03]  /*03e0*/  FMUL R14, R13, R14 ;  /* 0x0000000e0d0e7220 */ /* 0x004fc60000400000 */
[----:B------:R-:W-:Y:S01]  /*03f0*/  FMUL R2, R2, R15 ;  /* 0x0000000f02027220 */ /* 0x000fe20000400000 */
[----:B------:R-:W-:-:S03]  /*0400*/  FMUL R3, R3, R14 ;  /* 0x0000000e03037220 */ /* 0x000fc60000400000 */
[----:B-----5:R-:W-:Y:S01]  /*0410*/  FFMA R2, R2, R10, R9 ;  /* 0x0000000a02027223 */ /* 0x020fe20000000009 */
[----:B------:R-:W-:-:S04]  /*0420*/  FFMA R3, R3, R11, R8 ;  /* 0x0000000b03037223 */ /* 0x000fc80000000008 */
[----:B------:R-:W-:Y:S02]  /*0430*/  FSETP.GEU.AND P1, PT, R2, RZ, PT ;  /* 0x000000ff0200720b */ /* 0x000fe40003f2e000 */
[C---:B------:R-:W-:Y:S01]  /*0440*/  FSETP.GEU.AND P2, PT, R3.reuse, RZ, PT ;  /* 0x000000ff0300720b */ /* 0x040fe20003f4e000 */
[----:B0-----:R-:W-:Y:S01]  /*0450*/  IMAD.WIDE R4, R0, 0x4, R4 ;  /* 0x0000000400047825 */ /* 0x001fe200078e0204 */
[----:B------:R-:W-:Y:S02]  /*0460*/  FSEL R2, R2, RZ, P1 ;  /* 0x000000ff02027208 */ /* 0x000fe40000800000 */
[----:B------:R-:W-:Y:S01]  /*0470*/  FSEL R3, R3, RZ, P2 ;  /* 0x000000ff03037208 */ /* 0x000fe20001000000 */
[----:B------:R-:W-:Y:S08]  /*0480*/  @P0 EXIT ;  /* 0x000000000000094d */ /* 0x000ff00003800000 */
[----:B------:R-:W-:Y:S01]  /*0490*/  STG.E.64 desc[UR4][R4.64], R2 ;  /* 0x0000000204007986 */ /* 0x000fe2000c101b04 */
[----:B------:R-:W-:Y:S05]  /*04a0*/  EXIT ;  /* 0x000000000000794d */ /* 0x000fea0003800000 */
.L_x_0:
[----:B------:R-:W-:-:S00]  /*04b0*/  BRA `(.L_x_0) ;  /* 0xfffffffc00fc7947 */ /* 0x000fc0000383ffff */
[----:B------:R-:W-:-:S00]  /*04c0*/  NOP ;  /* 0x0000000000007918 */ /* 0x000fc00000000000 */
        /* <DEDUP_REMOVED lines=11> */
.L_x_1:


//--------------------- .nv.global.init           --------------------------
	.section	.nv.global.init,"aw",@progbits
.nv.global.init:
	.type		_$_str,@object
	.size		_$_str,(_$_str_$_2 - _$_str)
_$_str:
        /*0000*/ 	.byte	0x5f, 0x5f, 0x43, 0x55, 0x44, 0x41, 0x5f, 0x46, 0x54, 0x5a, 0x00
	.type		_$_str_$_2,@object
	.size		_$_str_$_2,(.L_1 - _$_str_$_2)
_$_str_$_2:
        /*000b*/ 	.byte	0x5f, 0x5f, 0x43, 0x55, 0x44, 0x41, 0x5f, 0x50, 0x52, 0x45, 0x43, 0x5f, 0x53, 0x51, 0x52, 0x54
        /*001b*/ 	.byte	0x00
.L_1:


//--------------------- .nv.constant0.triton_poi_fused__native_batch_norm_legit_no_training_relu_2 --------------------------
	.section	.nv.constant0.triton_poi_fused__native_batch_norm_legit_no_training_relu_2,"a",@progbits
	.sectionflags	@""
	.align	4
.nv.constant0.triton_poi_fused__native_batch_norm_legit_no_training_relu_2:
	.zero		580
